	.headerflags	@"EF_CUDA_TEXMODE_UNIFIED EF_CUDA_64BIT_ADDRESS EF_CUDA_ACCELERATORS EF_CUDA_SM90 EF_CUDA_VIRTUAL_SM(EF_CUDA_SM90)"
	.elftype	@"ET_EXEC"


//--------------------- .nv.info                  --------------------------
	.section	.nv.info,"",@"SHT_CUDA_INFO"
	.align	4


	//----- nvinfo : EIATTR_REGCOUNT
	.align		4
        /*0000*/ 	.byte	0x04, 0x2f
        /*0002*/ 	.short	(.L_3 - .L_2)
	.align		4
.L_2:
        /*0004*/ 	.word	index@(triton_per_fused__weight_norm_interface_7)
        /*0008*/ 	.word	0x00000012


	//----- nvinfo : EIATTR_MIN_STACK_SIZE
	.align		4
.L_3:
        /*000c*/ 	.byte	0x04, 0x12
        /*000e*/ 	.short	(.L_5 - .L_4)
	.align		4
.L_4:
        /*0010*/ 	.word	index@(triton_per_fused__weight_norm_interface_7)
        /*0014*/ 	.word	0x00000000


	//----- nvinfo : EIATTR_FRAME_SIZE
	.align		4
.L_5:
        /*0018*/ 	.byte	0x04, 0x11
        /*001a*/ 	.short	(.L_7 - .L_6)
	.align		4
.L_6:
        /*001c*/ 	.word	index@(triton_per_fused__weight_norm_interface_7)
        /*0020*/ 	.word	0x00000000


	//----- nvinfo : EIATTR_MIN_STACK_SIZE
	.align		4
.L_7:
        /*0024*/ 	.byte	0x04, 0x12
        /*0026*/ 	.short	(.L_9 - .L_8)
	.align		4
.L_8:
        /*0028*/ 	.word	index@(triton_per_fused__weight_norm_interface_7)
        /*002c*/ 	.word	0x00000000
.L_9:


//--------------------- .nv.info.triton_per_fused__weight_norm_interface_7 --------------------------
	.section	.nv.info.triton_per_fused__weight_norm_interface_7,"",@"SHT_CUDA_INFO"
	.sectionflags	@""
	.align	4


	//----- nvinfo : EIATTR_CUDA_API_VERSION
	.align		4
        /*0000*/ 	.byte	0x04, 0x37
        /*0002*/ 	.short	(.L_11 - .L_10)
.L_10:
        /*0004*/ 	.word	0x0000007c


	//----- nvinfo : EIATTR_KPARAM_INFO
	.align		4
.L_11:
        /*0008*/ 	.byte	0x04, 0x17
        /*000a*/ 	.short	(.L_13 - .L_12)
.L_12:
        /*000c*/ 	.word	0x00000000
        /*0010*/ 	.short	0x0005
        /*0012*/ 	.short	0x0024
        /*0014*/ 	.byte	0x00, 0xf0, 0x11, 0x00


	//----- nvinfo : EIATTR_KPARAM_INFO
	.align		4
.L_13:
        /*0018*/ 	.byte	0x04, 0x17
        /*001a*/ 	.short	(.L_15 - .L_14)
.L_14:
        /*001c*/ 	.word	0x00000000
        /*0020*/ 	.short	0x0004
        /*0022*/ 	.short	0x0020
        /*0024*/ 	.byte	0x00, 0xf0, 0x11, 0x00


	//----- nvinfo : EIATTR_KPARAM_INFO
	.align		4
.L_15:
        /*0028*/ 	.byte	0x04, 0x17
        /*002a*/ 	.short	(.L_17 - .L_16)
.L_16:
        /*002c*/ 	.word	0x00000000
        /*0030*/ 	.short	0x0003
        /*0032*/ 	.short	0x0018
        /*0034*/ 	.byte	0x00, 0xf4, 0x21, 0x00


	//----- nvinfo : EIATTR_KPARAM_INFO
	.align		4
.L_17:
        /*0038*/ 	.byte	0x04, 0x17
        /*003a*/ 	.short	(.L_19 - .L_18)
.L_18:
        /*003c*/ 	.word	0x00000000
        /*0040*/ 	.short	0x0002
        /*0042*/ 	.short	0x0010
        /*0044*/ 	.byte	0x00, 0xf4, 0x21, 0x00


	//----- nvinfo : EIATTR_KPARAM_INFO
	.align		4
.L_19:
        /*0048*/ 	.byte	0x04, 0x17
        /*004a*/ 	.short	(.L_21 - .L_20)
.L_20:
        /*004c*/ 	.word	0x00000000
        /*0050*/ 	.short	0x0001
        /*0052*/ 	.short	0x0008
        /*0054*/ 	.byte	0x00, 0xf4, 0x21, 0x00


	//----- nvinfo : EIATTR_KPARAM_INFO
	.align		4
.L_21:
        /*0058*/ 	.byte	0x04, 0x17
        /*005a*/ 	.short	(.L_23 - .L_22)
.L_22:
        /*005c*/ 	.word	0x00000000
        /*0060*/ 	.short	0x0000
        /*0062*/ 	.short	0x0000
        /*0064*/ 	.byte	0x00, 0xf4, 0x21, 0x00


	//----- nvinfo : EIATTR_SPARSE_MMA_MASK
	.align		4
.L_23:
        /*0068*/ 	.byte	0x03, 0x50
        /*006a*/ 	.short	0x0000


	//----- nvinfo : EIATTR_MAXREG_COUNT
	.align		4
        /*006c*/ 	.byte	0x03, 0x1b
        /*006e*/ 	.short	0x00ff


	//----- nvinfo : EIATTR_COOP_GROUP_MASK_REGIDS
	.align		4
        /*0070*/ 	.byte	0x04, 0x29
        /*0072*/ 	.short	(.L_25 - .L_24)


	//   ....[0]....
.L_24:
        /*0074*/ 	.word	0xffffffff


	//   ....[1]....
        /*0078*/ 	.word	0xffffffff


	//   ....[2]....
        /*007c*/ 	.word	0xffffffff


	//----- nvinfo : EIATTR_COOP_GROUP_INSTR_OFFSETS
	.align		4
.L_25:
        /*0080*/ 	.byte	0x04, 0x28
        /*0082*/ 	.short	(.L_27 - .L_26)


	//   ....[0]....
.L_26:
        /*0084*/ 	.word	0x000001f0


	//   ....[1]....
        /*0088*/ 	.word	0x00000210


	//   ....[2]....
        /*008c*/ 	.word	0x00000230


	//----- nvinfo : EIATTR_EXIT_INSTR_OFFSETS
	.align		4
.L_27:
        /*0090*/ 	.byte	0x04, 0x1c
        /*0092*/ 	.short	(.L_29 - .L_28)


	//   ....[0]....
.L_28:
        /*0094*/ 	.word	0x000003d0


	//   ....[1]....
        /*0098*/ 	.word	0x000003f0


	//----- nvinfo : EIATTR_REQNTID
	.align		4
.L_29:
        /*009c*/ 	.byte	0x04, 0x10
        /*009e*/ 	.short	(.L_31 - .L_30)
.L_30:
        /*00a0*/ 	.word	0x00000040
        /*00a4*/ 	.word	0x00000001
        /*00a8*/ 	.word	0x00000001


	//----- nvinfo : EIATTR_CBANK_PARAM_SIZE
	.align		4
.L_31:
        /*00ac*/ 	.byte	0x03, 0x19
        /*00ae*/ 	.short	0x0028


	//----- nvinfo : EIATTR_PARAM_CBANK
	.align		4
        /*00b0*/ 	.byte	0x04, 0x0a
        /*00b2*/ 	.short	(.L_33 - .L_32)
	.align		4
.L_32:
        /*00b4*/ 	.word	index@(.nv.constant0.triton_per_fused__weight_norm_interface_7)
        /*00b8*/ 	.short	0x0210
        /*00ba*/ 	.short	0x0028


	//----- nvinfo : EIATTR_SW_WAR
	.align		4
.L_33:
        /*00bc*/ 	.byte	0x04, 0x36
        /*00be*/ 	.short	(.L_35 - .L_34)
.L_34:
        /*00c0*/ 	.word	0x00000008
.L_35:


//--------------------- .nv.callgraph             --------------------------
	.section	.nv.callgraph,"",@"SHT_CUDA_CALLGRAPH"
	.align	4
	.sectionentsize	8
	.align		4
        /*0000*/ 	.word	0x00000000
	.align		4
        /*0004*/ 	.word	0xffffffff
	.align		4
        /*0008*/ 	.word	0x00000000
	.align		4
        /*000c*/ 	.word	0xfffffffe
	.align		4
        /*0010*/ 	.word	0x00000000
	.align		4
        /*0014*/ 	.word	0xfffffffd
	.align		4
        /*0018*/ 	.word	0x00000000
	.align		4
        /*001c*/ 	.word	0xfffffffc


//--------------------- .nv.constant4             --------------------------
	.section	.nv.constant4,"a",@progbits
	.align	8
	.align		8
.nv.constant4:
        /*0000*/ 	.dword	_$_str
	.align		8
        /*0008*/ 	.dword	_$_str_$_2


//--------------------- .text.triton_per_fused__weight_norm_interface_7 --------------------------
	.section	.text.triton_per_fused__weight_norm_interface_7,"ax",@progbits
	.sectionflags	@"SHF_BARRIERS=1"
	.align	128
        .global         triton_per_fused__weight_norm_interface_7
        .type           triton_per_fused__weight_norm_interface_7,@function
        .size           triton_per_fused__weight_norm_interface_7,(.L_x_1 - triton_per_fused__weight_norm_interface_7)
        .other          triton_per_fused__weight_norm_interface_7,@"STO_CUDA_ENTRY STV_DEFAULT"
triton_per_fused__weight_norm_interface_7:
.text.triton_per_fused__weight_norm_interface_7:
[----:B------:R-:W0:Y:S02]  /*0000*/  LDC R1, c[0x0][0x28] ;  /* 0x00000a00ff017b82 */ /* 0x000e240000000800 */
[----:B------:R-:W1:Y:S01]  /*0010*/  S2R R3, SR_TID.X ;  /* 0x0000000000037919 */ /* 0x000e620000002100 */
[----:B------:R-:W2:Y:S01]  /*0020*/  LDC.64 R8, c[0x0][0x218] ;  /* 0x00008600ff087b82 */ /* 0x000ea20000000a00 */
[----:B------:R-:W-:Y:S01]  /*0030*/  CS2R R12, SRZ ;  /* 0x00000000000c7805 */ /* 0x000fe2000001ff00 */
[----:B------:R-:W-:Y:S01]  /*0040*/  ULDC.64 UR6, c[0x0][0x208] ;  /* 0x0000820000067ab9 */ /* 0x000fe20000000a00 */
[----:B------:R-:W3:Y:S05]  /*0050*/  S2R R0, SR_CTAID.X ;  /* 0x0000000000007919 */ /* 0x000eea0000002500 */
[----:B------:R-:W4:Y:S01]  /*0060*/  LDC.64 R10, c[0x0][0x220] ;  /* 0x00008800ff0a7b82 */ /* 0x000f220000000a00 */
[----:B-1----:R-:W-:Y:S01]  /*0070*/  SHF.R.U32.HI R5, RZ, 0x3, R3 ;  /* 0x00000003ff057819 */ /* 0x002fe20000011603 */
[----:B------:R-:W-:-:S02]  /*0080*/  IMAD.SHL.U32 R2, R3, 0x2, RZ ;  /* 0x0000000203027824 */ /* 0x000fc400078e00ff */
[----:B---3--:R-:W-:Y:S01]  /*0090*/  IMAD.SHL.U32 R0, R0, 0x8, RZ ;  /* 0x0000000800007824 */ /* 0x008fe200078e00ff */
[----:B------:R-:W-:Y:S02]  /*00a0*/  SGXT.U32 R5, R5, 0x3 ;  /* 0x000000030505781a */ /* 0x000fe40000000000 */
[----:B------:R-:W-:Y:S02]  /*00b0*/  LOP3.LUT R2, R2, 0xe, RZ, 0xc0, !PT ;  /* 0x0000000e02027812 */ /* 0x000fe400078ec0ff */
[----:B------:R-:W-:-:S04]  /*00c0*/  LOP3.LUT R7, R0, R5, RZ, 0xfc, !PT ;  /* 0x0000000500077212 */ /* 0x000fc800078efcff */
[C---:B------:R-:W-:Y:S02]  /*00d0*/  ISETP.GE.AND P1, PT, R7.reuse, 0x10, PT ;  /* 0x000000100700780c */ /* 0x040fe40003f26270 */
[----:B------:R-:W-:-:S05]  /*00e0*/  LEA R2, R7, R2, 0x4 ;  /* 0x0000000207027211 */ /* 0x000fca00078e20ff */
[----:B--2---:R-:W-:-:S06]  /*00f0*/  IMAD.WIDE R8, R2, 0x4, R8 ;  /* 0x0000000402087825 */ /* 0x004fcc00078e0208 */
[----:B------:R-:W2:Y:S01]  /*0100*/  @!P1 LDG.E.64 R12, desc[UR6][R8.64] ;  /* 0x00000006080c9981 */ /* 0x000ea2000c1e1b00 */
[----:B------:R-:W-:Y:S01]  /*0110*/  HFMA2.MMA R4, -RZ, RZ, 0, 0 ;  /* 0x00000000ff047435 */ /* 0x000fe200000001ff */
[----:B----4-:R-:W-:-:S09]  /*0120*/  IMAD.WIDE R10, R7, 0x4, R10 ;  /* 0x00000004070a7825 */ /* 0x010fd200078e020a */
[----:B------:R1:W3:Y:S01]  /*0130*/  @!P1 LDG.E.EL R4, desc[UR6][R10.64] ;  /* 0x000000060a049981 */ /* 0x0002e2000c2e1900 */
[----:B------:R-:W4:Y:S01]  /*0140*/  S2UR UR5, SR_CgaCtaId ;  /* 0x00000000000579c3 */ /* 0x000f220000008800 */
[----:B------:R-:W-:Y:S01]  /*0150*/  UMOV UR4, 0x400 ;  /* 0x0000040000047882 */ /* 0x000fe20000000000 */
[----:B------:R-:W-:-:S06]  /*0160*/  LOP3.LUT P0, RZ, R3, 0x38, RZ, 0xc0, !PT ;  /* 0x0000003803ff7812 */ /* 0x000fcc000780c0ff */
[----:B-1----:R-:W1:Y:S01]  /*0170*/  LDC.64 R10, c[0x0][0x210] ;  /* 0x00008400ff0a7b82 */ /* 0x002e620000000a00 */
[----:B----4-:R-:W-:-:S06]  /*0180*/  UPRMT UR4, UR5, 0x654, UR4 ;  /* 0x0000065405047896 */ /* 0x010fcc0008000004 */
[----:B------:R-:W-:Y:S02]  /*0190*/  LEA R5, R5, UR4, 0x2 ;  /* 0x0000000405057c11 */ /* 0x000fe4000f8e10ff */
[----:B--2---:R-:W-:Y:S02]  /*01a0*/  SEL R6, R13, RZ, !P1 ;  /* 0x000000ff0d067207 */ /* 0x004fe40004800000 */
[----:B------:R-:W-:-:S03]  /*01b0*/  SEL R7, R12, RZ, !P1 ;  /* 0x000000ff0c077207 */ /* 0x000fc60004800000 */
[----:B------:R-:W-:-:S04]  /*01c0*/  FMUL R12, R6, R6 ;  /* 0x00000006060c7220 */ /* 0x000fc80000400000 */
[----:B------:R-:W-:-:S05]  /*01d0*/  FFMA R12, R7, R7, R12 ;  /* 0x00000007070c7223 */ /* 0x000fca000000000c */
[----:B------:R-:W-:-:S05]  /*01e0*/  FSEL R12, R12, RZ, !P1 ;  /* 0x000000ff0c0c7208 */ /* 0x000fca0004800000 */
[----:B------:R-:W2:Y:S02]  /*01f0*/  SHFL.BFLY PT, R13, R12, 0x4, 0x1f ;  /* 0x0c801f000c0d7f89 */ /* 0x000ea400000e0000 */
[----:B--2---:R-:W-:-:S05]  /*0200*/  FADD R13, R12, R13 ;  /* 0x0000000d0c0d7221 */ /* 0x004fca0000000000 */
[----:B------:R-:W2:Y:S02]  /*0210*/  SHFL.BFLY PT, R8, R13, 0x2, 0x1f ;  /* 0x0c401f000d087f89 */ /* 0x000ea400000e0000 */
[----:B--2---:R-:W-:-:S05]  /*0220*/  FADD R9, R13, R8 ;  /* 0x000000080d097221 */ /* 0x004fca0000000000 */
[----:B------:R-:W2:Y:S02]  /*0230*/  SHFL.BFLY PT, R8, R9, 0x1, 0x1f ;  /* 0x0c201f0009087f89 */ /* 0x000ea400000e0000 */
[----:B--2---:R-:W-:Y:S01]  /*0240*/  FADD R14, R9, R8 ;  /* 0x00000008090e7221 */ /* 0x004fe20000000000 */
[----:B------:R-:W-:-:S03]  /*0250*/  LOP3.LUT R8, R3, 0x7, RZ, 0xc0, !PT ;  /* 0x0000000703087812 */ /* 0x000fc600078ec0ff */
[----:B------:R-:W2:Y:S01]  /*0260*/  MUFU.SQRT R13, R14 ;  /* 0x0000000e000d7308 */ /* 0x000ea20000002000 */
[----:B------:R4:W-:Y:S01]  /*0270*/  STS [R5], R14 ;  /* 0x0000000e05007388 */ /* 0x0009e20000000800 */
[----:B------:R-:W-:Y:S02]  /*0280*/  LEA R12, R8, UR4, 0x2 ;  /* 0x00000004080c7c11 */ /* 0x000fe4000f8e10ff */
[----:B------:R-:W5:Y:S08]  /*0290*/  LDC.64 R8, c[0x0][0x228] ;  /* 0x00008a00ff087b82 */ /* 0x000f700000000a00 */
[----:B------:R-:W-:Y:S01]  /*02a0*/  BAR.SYNC.DEFER_BLOCKING 0x0 ;  /* 0x0000000000007b1d */ /* 0x000fe20000010000 */
[----:B----4-:R-:W-:-:S02]  /*02b0*/  LOP3.LUT R5, R0, 0x7, R3, 0xf8, !PT ;  /* 0x0000000700057812 */ /* 0x010fc400078ef803 */
[----:B--2---:R-:W-:-:S03]  /*02c0*/  FSETP.GT.AND P2, PT, R13, 8.50705917302346158658e+37, PT ;  /* 0x7e8000000d00780b */ /* 0x004fc60003f44000 */
[----:B-1----:R-:W-:Y:S01]  /*02d0*/  IMAD.WIDE R10, R5, 0x4, R10 ;  /* 0x00000004050a7825 */ /* 0x002fe200078e020a */
[----:B------:R-:W-:Y:S02]  /*02e0*/  FSETP.GEU.AND P3, PT, R13, 1.175494350822287508e-38, PT ;  /* 0x008000000d00780b */ /* 0x000fe40003f6e000 */
[----:B------:R-:W-:-:S07]  /*02f0*/  ISETP.LT.AND P0, PT, R5, 0x10, !P0 ;  /* 0x000000100500780c */ /* 0x000fce0004701270 */
[----:B------:R-:W-:Y:S01]  /*0300*/  @P2 FMUL R13, R13, 0.25 ;  /* 0x3e8000000d0d2820 */ /* 0x000fe20000400000 */
[----:B------:R-:W1:Y:S01]  /*0310*/  LDS R12, [R12] ;  /* 0x000000000c0c7984 */ /* 0x000e620000000800 */
[----:B---3--:R-:W-:Y:S01]  /*0320*/  @P2 FMUL R4, R4, 0.25 ;  /* 0x3e80000004042820 */ /* 0x008fe20000400000 */
[----:B-----5:R-:W-:-:S04]  /*0330*/  IMAD.WIDE R8, R2, 0x4, R8 ;  /* 0x0000000402087825 */ /* 0x020fc800078e0208 */
[----:B------:R-:W-:Y:S01]  /*0340*/  @!P3 FMUL R13, R13, 16777216 ;  /* 0x4b8000000d0db820 */ /* 0x000fe20000400000 */
[----:B------:R-:W-:-:S05]  /*0350*/  @!P3 FMUL R4, R4, 16777216 ;  /* 0x4b8000000404b820 */ /* 0x000fca0000400000 */
[----:B------:R-:W2:Y:S02]  /*0360*/  MUFU.RCP R13, R13 ;  /* 0x0000000d000d7308 */ /* 0x000ea40000001000 */
[----:B--2---:R-:W-:-:S04]  /*0370*/  FMUL R4, R13, R4 ;  /* 0x000000040d047220 */ /* 0x004fc80000400000 */
[-C--:B------:R-:W-:Y:S01]  /*0380*/  FMUL R14, R7, R4.reuse ;  /* 0x00000004070e7220 */ /* 0x080fe20000400000 */
[----:B------:R-:W-:Y:S01]  /*0390*/  FMUL R15, R6, R4 ;  /* 0x00000004060f7220 */ /* 0x000fe20000400000 */
[----:B-1----:R-:W1:Y:S01]  /*03a0*/  MUFU.SQRT R3, R12 ;  /* 0x0000000c00037308 */ /* 0x002e620000002000 */
[----:B------:R-:W-:Y:S06]  /*03b0*/  BAR.SYNC.DEFER_BLOCKING 0x0 ;  /* 0x0000000000007b1d */ /* 0x000fec0000010000 */
[----:B-1----:R1:W-:Y:S01]  /*03c0*/  @P0 STG.E desc[UR6][R10.64], R3 ;  /* 0x000000030a000986 */ /* 0x0023e2000c101906 */
[----:B------:R-:W-:Y:S05]  /*03d0*/  @P1 EXIT ;  /* 0x000000000000194d */ /* 0x000fea0003800000 */
[----:B------:R-:W-:Y:S01]  /*03e0*/  STG.E.64 desc[UR6][R8.64], R14 ;  /* 0x0000000e08007986 */ /* 0x000fe2000c101b06 */
[----:B------:R-:W-:Y:S05]  /*03f0*/  EXIT ;  /* 0x000000000000794d */ /* 0x000fea0003800000 */
.L_x_0:
[----:B------:R-:W-:-:S00]  /*0400*/  BRA `(.L_x_0) ;  /* 0xfffffffc00fc7947 */ /* 0x000fc0000383ffff */
[----:B------:R-:W-:-:S00]  /*0410*/  NOP ;  /* 0x0000000000007918 */ /* 0x000fc00000000000 */
        /* <DEDUP_REMOVED lines=14> */
.L_x_1:


//--------------------- .nv.global.init           --------------------------
	.section	.nv.global.init,"aw",@progbits
.nv.global.init:
	.type		_$_str,@object
	.size		_$_str,(_$_str_$_2 - _$_str)
_$_str:
        /*0000*/ 	.byte	0x5f, 0x5f, 0x43, 0x55, 0x44, 0x41, 0x5f, 0x46, 0x54, 0x5a, 0x00
	.type		_$_str_$_2,@object
	.size		_$_str_$_2,(.L_1 - _$_str_$_2)
_$_str_$_2:
        /*000b*/ 	.byte	0x5f, 0x5f, 0x43, 0x55, 0x44, 0x41, 0x5f, 0x50, 0x52, 0x45, 0x43, 0x5f, 0x53, 0x51, 0x52, 0x54
        /*001b*/ 	.byte	0x00
.L_1:


//--------------------- .nv.shared.triton_per_fused__weight_norm_interface_7 --------------------------
	.section	.nv.shared.triton_per_fused__weight_norm_interface_7,"aw",@nobits
	.sectionflags	@""
	.align	16
	.zero		1024


//--------------------- .nv.constant0.triton_per_fused__weight_norm_interface_7 --------------------------
	.section	.nv.constant0.triton_per_fused__weight_norm_interface_7,"a",@progbits
	.sectionflags	@""
	.align	4
.nv.constant0.triton_per_fused__weight_norm_interface_7:
	.zero		568
